	.headerflags	@"EF_CUDA_TEXMODE_UNIFIED EF_CUDA_64BIT_ADDRESS EF_CUDA_ACCELERATORS EF_CUDA_SM90 EF_CUDA_VIRTUAL_SM(EF_CUDA_SM90)"
	.elftype	@"ET_EXEC"


//--------------------- .nv.info                  --------------------------
	.section	.nv.info,"",@"SHT_CUDA_INFO"
	.align	4


	//----- nvinfo : EIATTR_REGCOUNT
	.align		4
        /*0000*/ 	.byte	0x04, 0x2f
        /*0002*/ 	.short	(.L_1 - .L_0)
	.align		4
.L_0:
        /*0004*/ 	.word	index@(triton_poi_fused_convolution_relu_22)
        /*0008*/ 	.word	0x0000001d


	//----- nvinfo : EIATTR_MIN_STACK_SIZE
	.align		4
.L_1:
        /*000c*/ 	.byte	0x04, 0x12
        /*000e*/ 	.short	(.L_3 - .L_2)
	.align		4
.L_2:
        /*0010*/ 	.word	index@(triton_poi_fused_convolution_relu_22)
        /*0014*/ 	.word	0x00000000


	//----- nvinfo : EIATTR_FRAME_SIZE
	.align		4
.L_3:
        /*0018*/ 	.byte	0x04, 0x11
        /*001a*/ 	.short	(.L_5 - .L_4)
	.align		4
.L_4:
        /*001c*/ 	.word	index@(triton_poi_fused_convolution_relu_22)
        /*0020*/ 	.word	0x00000000


	//----- nvinfo : EIATTR_MIN_STACK_SIZE
	.align		4
.L_5:
        /*0024*/ 	.byte	0x04, 0x12
        /*0026*/ 	.short	(.L_7 - .L_6)
	.align		4
.L_6:
        /*0028*/ 	.word	index@(triton_poi_fused_convolution_relu_22)
        /*002c*/ 	.word	0x00000000
.L_7:


//--------------------- .nv.info.triton_poi_fused_convolution_relu_22 --------------------------
	.section	.nv.info.triton_poi_fused_convolution_relu_22,"",@"SHT_CUDA_INFO"
	.sectionflags	@""
	.align	4


	//----- nvinfo : EIATTR_CUDA_API_VERSION
	.align		4
        /*0000*/ 	.byte	0x04, 0x37
        /*0002*/ 	.short	(.L_9 - .L_8)
.L_8:
        /*0004*/ 	.word	0x0000007c


	//----- nvinfo : EIATTR_KPARAM_INFO
	.align		4
.L_9:
        /*0008*/ 	.byte	0x04, 0x17
        /*000a*/ 	.short	(.L_11 - .L_10)
.L_10:
        /*000c*/ 	.word	0x00000000
        /*0010*/ 	.short	0x0004
        /*0012*/ 	.short	0x001c
        /*0014*/ 	.byte	0x00, 0xf0, 0x11, 0x00


	//----- nvinfo : EIATTR_KPARAM_INFO
	.align		4
.L_11:
        /*0018*/ 	.byte	0x04, 0x17
        /*001a*/ 	.short	(.L_13 - .L_12)
.L_12:
        /*001c*/ 	.word	0x00000000
        /*0020*/ 	.short	0x0003
        /*0022*/ 	.short	0x0018
        /*0024*/ 	.byte	0x00, 0xf0, 0x11, 0x00


	//----- nvinfo : EIATTR_KPARAM_INFO
	.align		4
.L_13:
        /*0028*/ 	.byte	0x04, 0x17
        /*002a*/ 	.short	(.L_15 - .L_14)
.L_14:
        /*002c*/ 	.word	0x00000000
        /*0030*/ 	.short	0x0002
        /*0032*/ 	.short	0x0010
        /*0034*/ 	.byte	0x00, 0xf4, 0x21, 0x00


	//----- nvinfo : EIATTR_KPARAM_INFO
	.align		4
.L_15:
        /*0038*/ 	.byte	0x04, 0x17
        /*003a*/ 	.short	(.L_17 - .L_16)
.L_16:
        /*003c*/ 	.word	0x00000000
        /*0040*/ 	.short	0x0001
        /*0042*/ 	.short	0x0008
        /*0044*/ 	.byte	0x00, 0xf4, 0x21, 0x00


	//----- nvinfo : EIATTR_KPARAM_INFO
	.align		4
.L_17:
        /*0048*/ 	.byte	0x04, 0x17
        /*004a*/ 	.short	(.L_19 - .L_18)
.L_18:
        /*004c*/ 	.word	0x00000000
        /*0050*/ 	.short	0x0000
        /*0052*/ 	.short	0x0000
        /*0054*/ 	.byte	0x00, 0xf4, 0x21, 0x00


	//----- nvinfo : EIATTR_SPARSE_MMA_MASK
	.align		4
.L_19:
        /*0058*/ 	.byte	0x03, 0x50
        /*005a*/ 	.short	0x0000


	//----- nvinfo : EIATTR_MAXREG_COUNT
	.align		4
        /*005c*/ 	.byte	0x03, 0x1b
        /*005e*/ 	.short	0x00ff


	//----- nvinfo : EIATTR_EXIT_INSTR_OFFSETS
	.align		4
        /*0060*/ 	.byte	0x04, 0x1c
        /*0062*/ 	.short	(.L_21 - .L_20)


	//   ....[0]....
.L_20:
        /*0064*/ 	.word	0x000006d0


	//   ....[1]....
        /*0068*/ 	.word	0x00000750


	//----- nvinfo : EIATTR_REQNTID
	.align		4
.L_21:
        /*006c*/ 	.byte	0x04, 0x10
        /*006e*/ 	.short	(.L_23 - .L_22)
.L_22:
        /*0070*/ 	.word	0x00000080
        /*0074*/ 	.word	0x00000001
        /*0078*/ 	.word	0x00000001


	//----- nvinfo : EIATTR_CBANK_PARAM_SIZE
	.align		4
.L_23:
        /*007c*/ 	.byte	0x03, 0x19
        /*007e*/ 	.short	0x0020


	//----- nvinfo : EIATTR_PARAM_CBANK
	.align		4
        /*0080*/ 	.byte	0x04, 0x0a
        /*0082*/ 	.short	(.L_25 - .L_24)
	.align		4
.L_24:
        /*0084*/ 	.word	index@(.nv.constant0.triton_poi_fused_convolution_relu_22)
        /*0088*/ 	.short	0x0210
        /*008a*/ 	.short	0x0020


	//----- nvinfo : EIATTR_SW_WAR
	.align		4
.L_25:
        /*008c*/ 	.byte	0x04, 0x36
        /*008e*/ 	.short	(.L_27 - .L_26)
.L_26:
        /*0090*/ 	.word	0x00000008
.L_27:


//--------------------- .nv.callgraph             --------------------------
	.section	.nv.callgraph,"",@"SHT_CUDA_CALLGRAPH"
	.align	4
	.sectionentsize	8
	.align		4
        /*0000*/ 	.word	0x00000000
	.align		4
        /*0004*/ 	.word	0xffffffff
	.align		4
        /*0008*/ 	.word	0x00000000
	.align		4
        /*000c*/ 	.word	0xfffffffe
	.align		4
        /*0010*/ 	.word	0x00000000
	.align		4
        /*0014*/ 	.word	0xfffffffd
	.align		4
        /*0018*/ 	.word	0x00000000
	.align		4
        /*001c*/ 	.word	0xfffffffc


//--------------------- .text.triton_poi_fused_convolution_relu_22 --------------------------
	.section	.text.triton_poi_fused_convolution_relu_22,"ax",@progbits
	.sectionflags	@"SHF_BARRIERS=1"
	.align	128
        .global         triton_poi_fused_convolution_relu_22
        .type           triton_poi_fused_convolution_relu_22,@function
        .size           triton_poi_fused_convolution_relu_22,(.L_x_1 - triton_poi_fused_convolution_relu_22)
        .other          triton_poi_fused_convolution_relu_22,@"STO_CUDA_ENTRY STV_DEFAULT"
triton_poi_fused_convolution_relu_22:
.text.triton_poi_fused_convolution_relu_22:
[----:B------:R-:W0:Y:S02]  /*0000*/  LDC R1, c[0x0][0x28] ;  /* 0x00000a00ff017b82 */ /* 0x000e240000000800 */
[----:B------:R-:W1:Y:S01]  /*0010*/  S2R R3, SR_CTAID.Y ;  /* 0x0000000000037919 */ /* 0x000e620000002600 */
[----:B------:R-:W2:Y:S01]  /*0020*/  LDC.64 R6, c[0x0][0x210] ;  /* 0x00008400ff067b82 */ /* 0x000ea20000000a00 */
[----:B------:R-:W-:Y:S01]  /*0030*/  ULDC.64 UR6, c[0x0][0x208] ;  /* 0x0000820000067ab9 */ /* 0x000fe20000000a00 */
[----:B------:R-:W3:Y:S01]  /*0040*/  S2R R0, SR_TID.X ;  /* 0x0000000000007919 */ /* 0x000ee20000002100 */
[----:B------:R-:W4:Y:S01]  /*0050*/  S2R R9, SR_CTAID.X ;  /* 0x0000000000097919 */ /* 0x000f220000002500 */
[----:B-1----:R-:W-:Y:S01]  /*0060*/  IMAD.SHL.U32 R2, R3, 0x40, RZ ;  /* 0x0000004003027824 */ /* 0x002fe200078e00ff */
[----:B------:R-:W-:Y:S01]  /*0070*/  SHF.R.S32.HI R4, RZ, 0x19, R3 ;  /* 0x00000019ff047819 */ /* 0x000fe20000011403 */
[----:B---3--:R-:W-:-:S03]  /*0080*/  IMAD.SHL.U32 R16, R0, 0x4, RZ ;  /* 0x0000000400107824 */ /* 0x008fc600078e00ff */
[----:B------:R-:W-:Y:S02]  /*0090*/  SGXT R4, R4, 0x1 ;  /* 0x000000010404781a */ /* 0x000fe40000000200 */
[----:B------:R-:W-:Y:S02]  /*00a0*/  SHF.R.U32.HI R20, RZ, 0x4, R0 ;  /* 0x00000004ff147819 */ /* 0x000fe40000011600 */
[----:B------:R-:W-:Y:S02]  /*00b0*/  LOP3.LUT R3, R2, 0x3c, R16, 0xf8, !PT ;  /* 0x0000003c02037812 */ /* 0x000fe400078ef810 */
[----:B------:R-:W-:Y:S02]  /*00c0*/  SGXT.U32 R20, R20, 0x3 ;  /* 0x000000031414781a */ /* 0x000fe40000000000 */
[----:B------:R-:W-:Y:S02]  /*00d0*/  LEA.HI R8, R4, R3, RZ, 0x9 ;  /* 0x0000000304087211 */ /* 0x000fe400078f48ff */
[----:B------:R-:W1:Y:S02]  /*00e0*/  LDC.64 R4, c[0x0][0x218] ;  /* 0x00008600ff047b82 */ /* 0x000e640000000a00 */
[C---:B------:R-:W-:Y:S01]  /*00f0*/  LOP3.LUT R10, R8.reuse, 0xfffffe00, RZ, 0xc0, !PT ;  /* 0xfffffe00080a7812 */ /* 0x040fe200078ec0ff */
[----:B------:R-:W-:-:S04]  /*0100*/  IMAD.SHL.U32 R8, R8, 0x10, RZ ;  /* 0x0000001008087824 */ /* 0x000fc800078e00ff */
[----:B------:R-:W-:Y:S01]  /*0110*/  IMAD.IADD R13, R3, 0x1, -R10 ;  /* 0x00000001030d7824 */ /* 0x000fe200078e0a0a */
[----:B------:R-:W-:Y:S01]  /*0120*/  LOP3.LUT R10, R8, 0xffffe000, RZ, 0xc0, !PT ;  /* 0xffffe000080a7812 */ /* 0x000fe200078ec0ff */
[----:B----4-:R-:W-:-:S04]  /*0130*/  IMAD.SHL.U32 R3, R9, 0x10, RZ ;  /* 0x0000001009037824 */ /* 0x010fc800078e00ff */
[----:B------:R-:W-:Y:S01]  /*0140*/  IMAD.IADD R10, R13, 0x1, R10 ;  /* 0x000000010d0a7824 */ /* 0x000fe200078e020a */
[----:B------:R-:W-:Y:S02]  /*0150*/  LOP3.LUT R8, R3, R20, RZ, 0xfc, !PT ;  /* 0x0000001403087212 */ /* 0x000fe400078efcff */
[----:B------:R-:W-:Y:S02]  /*0160*/  LOP3.LUT R9, R3, 0x8, R20, 0xfe, !PT ;  /* 0x0000000803097812 */ /* 0x000fe400078efe14 */
[C---:B------:R-:W-:Y:S01]  /*0170*/  ISETP.GE.AND P0, PT, R8.reuse, 0x10, PT ;  /* 0x000000100800780c */ /* 0x040fe20003f06270 */
[--C-:B------:R-:W-:Y:S01]  /*0180*/  IMAD R19, R8, 0x200, R10.reuse ;  /* 0x0000020008137824 */ /* 0x100fe200078e020a */
[C---:B------:R-:W-:Y:S01]  /*0190*/  ISETP.GE.AND P1, PT, R9.reuse, 0x10, PT ;  /* 0x000000100900780c */ /* 0x040fe20003f26270 */
[----:B------:R-:W-:Y:S01]  /*01a0*/  IMAD R23, R9, 0x200, R10 ;  /* 0x0000020009177824 */ /* 0x000fe200078e020a */
[----:B------:R-:W-:Y:S02]  /*01b0*/  CS2R R8, SRZ ;  /* 0x0000000000087805 */ /* 0x000fe4000001ff00 */
[----:B------:R-:W-:Y:S01]  /*01c0*/  CS2R R10, SRZ ;  /* 0x00000000000a7805 */ /* 0x000fe2000001ff00 */
[----:B-1----:R-:W-:Y:S01]  /*01d0*/  IMAD.WIDE R12, R13, 0x4, R4 ;  /* 0x000000040d0c7825 */ /* 0x002fe200078e0204 */
[----:B------:R-:W-:-:S03]  /*01e0*/  CS2R R4, SRZ ;  /* 0x0000000000047805 */ /* 0x000fc6000001ff00 */
[--C-:B--2---:R-:W-:Y:S02]  /*01f0*/  IMAD.WIDE R18, R19, 0x4, R6.reuse ;  /* 0x0000000413127825 */ /* 0x104fe400078e0206 */
[----:B------:R-:W2:Y:S02]  /*0200*/  LDG.E.EL.128 R12, desc[UR6][R12.64] ;  /* 0x000000060c0c7981 */ /* 0x000ea4000c2e1d00 */
[----:B------:R-:W-:Y:S01]  /*0210*/  IMAD.WIDE R22, R23, 0x4, R6 ;  /* 0x0000000417167825 */ /* 0x000fe200078e0206 */
[----:B------:R-:W-:Y:S01]  /*0220*/  CS2R R6, SRZ ;  /* 0x0000000000067805 */ /* 0x000fe2000001ff00 */
[----:B------:R-:W2:Y:S05]  /*0230*/  @!P0 LDG.E.EL.128 R8, desc[UR6][R18.64] ;  /* 0x0000000612088981 */ /* 0x000eaa000c2e1d00 */
[----:B------:R1:W3:Y:S01]  /*0240*/  @!P1 LDG.E.EL.128 R4, desc[UR6][R22.64] ;  /* 0x0000000616049981 */ /* 0x0002e2000c2e1d00 */
[----:B------:R-:W4:Y:S01]  /*0250*/  S2UR UR5, SR_CgaCtaId ;  /* 0x00000000000579c3 */ /* 0x000f220000008800 */
[----:B------:R-:W-:Y:S01]  /*0260*/  IMAD.SHL.U32 R17, R0, 0x40, RZ ;  /* 0x0000004000117824 */ /* 0x000fe200078e00ff */
[----:B------:R-:W-:-:S04]  /*0270*/  UMOV UR4, 0x400 ;  /* 0x0000040000047882 */ /* 0x000fc80000000000 */
[----:B------:R-:W-:-:S04]  /*0280*/  LOP3.LUT R17, R17, 0x3c0, RZ, 0xc0, !PT ;  /* 0x000003c011117812 */ /* 0x000fc800078ec0ff */
[C---:B------:R-:W-:Y:S02]  /*0290*/  LOP3.LUT R24, R17.reuse, 0x10, RZ, 0xfc, !PT ;  /* 0x0000001011187812 */ /* 0x040fe400078efcff */
[C---:B------:R-:W-:Y:S02]  /*02a0*/  LOP3.LUT R25, R17.reuse, 0x20, RZ, 0xfc, !PT ;  /* 0x0000002011197812 */ /* 0x040fe400078efcff */
[C---:B------:R-:W-:Y:S02]  /*02b0*/  LOP3.LUT R21, R17.reuse, R20, RZ, 0xfc, !PT ;  /* 0x0000001411157212 */ /* 0x040fe400078efcff */
[----:B-1----:R-:W-:Y:S01]  /*02c0*/  LOP3.LUT R23, R17, 0x30, RZ, 0xfc, !PT ;  /* 0x0000003011177812 */ /* 0x002fe200078efcff */
[----:B----4-:R-:W-:-:S06]  /*02d0*/  UPRMT UR4, UR5, 0x654, UR4 ;  /* 0x0000065405047896 */ /* 0x010fcc0008000004 */
[----:B------:R-:W-:Y:S02]  /*02e0*/  LEA.HI R20, R17, UR4, RZ, 0x1e ;  /* 0x0000000411147c11 */ /* 0x000fe4000f8ff0ff */
[----:B------:R-:W-:Y:S02]  /*02f0*/  LEA.HI R24, R24, UR4, RZ, 0x1e ;  /* 0x0000000418187c11 */ /* 0x000fe4000f8ff0ff */
[----:B------:R-:W-:Y:S02]  /*0300*/  LEA.HI R22, R25, UR4, RZ, 0x1e ;  /* 0x0000000419167c11 */ /* 0x000fe4000f8ff0ff */
[----:B------:R-:W-:Y:S01]  /*0310*/  LEA.HI R26, R23, UR4, RZ, 0x1e ;  /* 0x00000004171a7c11 */ /* 0x000fe2000f8ff0ff */
[C---:B------:R-:W-:Y:S02]  /*0320*/  IMAD R18, R21.reuse, 0x4, R20 ;  /* 0x0000000415127824 */ /* 0x040fe400078e0214 */
[C---:B------:R-:W-:Y:S02]  /*0330*/  IMAD R17, R21.reuse, 0x4, R24 ;  /* 0x0000000415117824 */ /* 0x040fe400078e0218 */
[----:B------:R-:W-:-:S02]  /*0340*/  IMAD R20, R21, 0x4, R22 ;  /* 0x0000000415147824 */ /* 0x000fc400078e0216 */
[----:B------:R-:W-:Y:S01]  /*0350*/  IMAD R19, R21, 0x4, R26 ;  /* 0x0000000415137824 */ /* 0x000fe200078e021a */
[C---:B--2---:R-:W-:Y:S01]  /*0360*/  FSETP.GEU.AND P6, PT, R12.reuse, -R8, PT ;  /* 0x800000080c00720b */ /* 0x044fe20003fce000 */
[----:B------:R-:W-:Y:S01]  /*0370*/  FADD R8, R12, R8 ;  /* 0x000000080c087221 */ /* 0x000fe20000000000 */
[C---:B------:R-:W-:Y:S01]  /*0380*/  FSETP.GEU.AND P2, PT, R13.reuse, -R9, PT ;  /* 0x800000090d00720b */ /* 0x040fe20003f4e000 */
[----:B------:R-:W-:Y:S01]  /*0390*/  FADD R9, R13, R9 ;  /* 0x000000090d097221 */ /* 0x000fe20000000000 */
[C---:B------:R-:W-:Y:S01]  /*03a0*/  FSETP.GEU.AND P4, PT, R14.reuse, -R10, PT ;  /* 0x8000000a0e00720b */ /* 0x040fe20003f8e000 */
[----:B------:R-:W-:Y:S01]  /*03b0*/  FADD R10, R14, R10 ;  /* 0x0000000a0e0a7221 */ /* 0x000fe20000000000 */
[C---:B------:R-:W-:Y:S01]  /*03c0*/  FSETP.GEU.AND P5, PT, R15.reuse, -R11, PT ;  /* 0x8000000b0f00720b */ /* 0x040fe20003fae000 */
[----:B------:R-:W-:Y:S01]  /*03d0*/  FADD R11, R15, R11 ;  /* 0x0000000b0f0b7221 */ /* 0x000fe20000000000 */
[C---:B---3--:R-:W-:Y:S01]  /*03e0*/  FSETP.GEU.AND P0, PT, R12.reuse, -R4, PT ;  /* 0x800000040c00720b */ /* 0x048fe20003f0e000 */
[----:B------:R-:W-:Y:S01]  /*03f0*/  FADD R4, R12, R4 ;  /* 0x000000040c047221 */ /* 0x000fe20000000000 */
[C---:B------:R-:W-:Y:S01]  /*0400*/  FSETP.GEU.AND P1, PT, R13.reuse, -R5, PT ;  /* 0x800000050d00720b */ /* 0x040fe20003f2e000 */
[----:B------:R-:W-:Y:S01]  /*0410*/  FADD R5, R13, R5 ;  /* 0x000000050d057221 */ /* 0x000fe20000000000 */
[C---:B------:R-:W-:Y:S01]  /*0420*/  FSETP.GEU.AND P3, PT, R14.reuse, -R6, PT ;  /* 0x800000060e00720b */ /* 0x040fe20003f6e000 */
[----:B------:R-:W-:Y:S01]  /*0430*/  FADD R6, R14, R6 ;  /* 0x000000060e067221 */ /* 0x000fe20000000000 */
[----:B------:R-:W-:-:S02]  /*0440*/  FSEL R13, R8, RZ, P6 ;  /* 0x000000ff080d7208 */ /* 0x000fc40003000000 */
[C---:B------:R-:W-:Y:S01]  /*0450*/  FSETP.GEU.AND P6, PT, R15.reuse, -R7, PT ;  /* 0x800000070f00720b */ /* 0x040fe20003fce000 */
[----:B------:R-:W-:Y:S01]  /*0460*/  FADD R7, R15, R7 ;  /* 0x000000070f077221 */ /* 0x000fe20000000000 */
[----:B------:R-:W-:Y:S02]  /*0470*/  FSEL R12, R9, RZ, P2 ;  /* 0x000000ff090c7208 */ /* 0x000fe40001000000 */
[----:B------:R-:W-:Y:S02]  /*0480*/  FSEL R9, R10, RZ, P4 ;  /* 0x000000ff0a097208 */ /* 0x000fe40002000000 */
[----:B------:R-:W-:Y:S01]  /*0490*/  FSEL R10, R11, RZ, P5 ;  /* 0x000000ff0b0a7208 */ /* 0x000fe20002800000 */
[----:B------:R1:W-:Y:S01]  /*04a0*/  STS [R18], R13 ;  /* 0x0000000d12007388 */ /* 0x0003e20000000800 */
[----:B------:R-:W-:Y:S02]  /*04b0*/  FSEL R15, R4, RZ, P0 ;  /* 0x000000ff040f7208 */ /* 0x000fe40000000000 */
[----:B------:R-:W-:Y:S01]  /*04c0*/  FSEL R14, R5, RZ, P1 ;  /* 0x000000ff050e7208 */ /* 0x000fe20000800000 */
[----:B------:R-:W-:Y:S01]  /*04d0*/  STS [R17+0x40], R12 ;  /* 0x0000400c11007388 */ /* 0x000fe20000000800 */
[----:B------:R-:W-:-:S02]  /*04e0*/  FSEL R21, R6, RZ, P3 ;  /* 0x000000ff06157208 */ /* 0x000fc40001800000 */
[----:B------:R-:W-:Y:S01]  /*04f0*/  FSEL R22, R7, RZ, P6 ;  /* 0x000000ff07167208 */ /* 0x000fe20003000000 */
[----:B------:R-:W-:Y:S04]  /*0500*/  STS [R20+0x80], R9 ;  /* 0x0000800914007388 */ /* 0x000fe80000000800 */
[----:B------:R2:W-:Y:S04]  /*0510*/  STS [R19+0xc0], R10 ;  /* 0x0000c00a13007388 */ /* 0x0005e80000000800 */
[----:B------:R-:W-:Y:S04]  /*0520*/  STS [R18+0x20], R15 ;  /* 0x0000200f12007388 */ /* 0x000fe80000000800 */
[----:B------:R-:W-:Y:S04]  /*0530*/  STS [R17+0x60], R14 ;  /* 0x0000600e11007388 */ /* 0x000fe80000000800 */
[----:B------:R-:W-:Y:S04]  /*0540*/  STS [R20+0xa0], R21 ;  /* 0x0000a01514007388 */ /* 0x000fe80000000800 */
[----:B------:R-:W-:Y:S01]  /*0550*/  STS [R19+0xe0], R22 ;  /* 0x0000e01613007388 */ /* 0x000fe20000000800 */
[----:B------:R-:W-:-:S05]  /*0560*/  LOP3.LUT R8, R0, 0x7c, RZ, 0xc0, !PT ;  /* 0x0000007c00087812 */ /* 0x000fca00078ec0ff */
[----:B------:R-:W-:Y:S01]  /*0570*/  VIADD R11, R8, UR4 ;  /* 0x00000004080b7c36 */ /* 0x000fe20008000000 */
[----:B------:R-:W-:-:S05]  /*0580*/  LOP3.LUT R8, R16, 0x1fc, RZ, 0xc0, !PT ;  /* 0x000001fc10087812 */ /* 0x000fca00078ec0ff */
[----:B-1----:R-:W-:Y:S01]  /*0590*/  IMAD R13, R8, 0x4, R11 ;  /* 0x00000004080d7824 */ /* 0x002fe200078e020b */
[----:B------:R-:W-:Y:S08]  /*05a0*/  BAR.SYNC.DEFER_BLOCKING 0x0 ;  /* 0x0000000000007b1d */ /* 0x000ff00000010000 */
[----:B--2---:R-:W1:Y:S01]  /*05b0*/  LDC.64 R10, c[0x0][0x220] ;  /* 0x00008800ff0a7b82 */ /* 0x004e620000000a00 */
[----:B------:R-:W-:Y:S04]  /*05c0*/  LDS R4, [R13] ;  /* 0x000000000d047984 */ /* 0x000fe80000000800 */
[----:B------:R-:W-:Y:S04]  /*05d0*/  LDS R5, [R13+0x4] ;  /* 0x000004000d057984 */ /* 0x000fe80000000800 */
[----:B------:R-:W-:Y:S04]  /*05e0*/  LDS R6, [R13+0x8] ;  /* 0x000008000d067984 */ /* 0x000fe80000000800 */
[----:B------:R2:W3:Y:S01]  /*05f0*/  LDS R7, [R13+0xc] ;  /* 0x00000c000d077984 */ /* 0x0004e20000000800 */
[----:B------:R-:W-:-:S02]  /*0600*/  SHF.R.U32.HI R9, RZ, 0x2, R0 ;  /* 0x00000002ff097819 */ /* 0x000fc40000011600 */
[----:B------:R-:W-:Y:S02]  /*0610*/  LOP3.LUT R16, R3, 0xc, R16, 0xf8, !PT ;  /* 0x0000000c03107812 */ /* 0x000fe400078ef810 */
[----:B------:R-:W-:Y:S02]  /*0620*/  SGXT.U32 R9, R9, 0x5 ;  /* 0x000000050909781a */ /* 0x000fe40000000000 */
[----:B------:R-:W-:Y:S02]  /*0630*/  LOP3.LUT R0, R8, 0x200, RZ, 0xfc, !PT ;  /* 0x0000020008007812 */ /* 0x000fe400078efcff */
[----:B------:R-:W-:Y:S02]  /*0640*/  LOP3.LUT R9, R2, R9, RZ, 0xfc, !PT ;  /* 0x0000000902097212 */ /* 0x000fe400078efcff */
[----:B------:R-:W-:Y:S02]  /*0650*/  ISETP.GE.AND P0, PT, R16, 0x10, PT ;  /* 0x000000101000780c */ /* 0x000fe40003f06270 */
[----:B------:R-:W-:Y:S01]  /*0660*/  SHF.R.U32.HI R0, RZ, 0x2, R0 ;  /* 0x00000002ff007819 */ /* 0x000fe20000011600 */
[----:B------:R-:W-:-:S03]  /*0670*/  IMAD R9, R9, 0x10, R16 ;  /* 0x0000001009097824 */ /* 0x000fc600078e0210 */
[----:B------:R-:W-:Y:S01]  /*0680*/  LOP3.LUT R0, R0, 0xfc, RZ, 0xc0, !PT ;  /* 0x000000fc00007812 */ /* 0x000fe200078ec0ff */
[----:B-1----:R-:W-:-:S04]  /*0690*/  IMAD.WIDE R2, R9, 0x4, R10 ;  /* 0x0000000409027825 */ /* 0x002fc800078e020a */
[----:B--2---:R-:W-:-:S04]  /*06a0*/  VIADD R13, R0, UR4 ;  /* 0x00000004000d7c36 */ /* 0x004fc80008000000 */
[----:B------:R-:W-:Y:S01]  /*06b0*/  IMAD R13, R8, 0x4, R13 ;  /* 0x00000004080d7824 */ /* 0x000fe200078e020d */
[----:B---3--:R1:W-:Y:S01]  /*06c0*/  @!P0 STG.E.128 desc[UR6][R2.64], R4 ;  /* 0x0000000402008986 */ /* 0x0083e2000c101d06 */
[----:B------:R-:W-:Y:S05]  /*06d0*/  @P0 EXIT ;  /* 0x000000000000094d */ /* 0x000fea0003800000 */
[----:B-1----:R-:W-:Y:S01]  /*06e0*/  LDS R4, [R13+0x800] ;  /* 0x000800000d047984 */ /* 0x002fe20000000800 */
[----:B------:R-:W-:-:S03]  /*06f0*/  VIADD R9, R9, 0x200 ;  /* 0x0000020009097836 */ /* 0x000fc60000000000 */
[----:B------:R-:W-:Y:S01]  /*0700*/  LDS R5, [R13+0x804] ;  /* 0x000804000d057984 */ /* 0x000fe20000000800 */
[----:B------:R-:W-:-:S03]  /*0710*/  IMAD.WIDE R10, R9, 0x4, R10 ;  /* 0x00000004090a7825 */ /* 0x000fc600078e020a */
[----:B------:R-:W-:Y:S04]  /*0720*/  LDS R6, [R13+0x808] ;  /* 0x000808000d067984 */ /* 0x000fe80000000800 */
[----:B------:R-:W0:Y:S04]  /*0730*/  LDS R7, [R13+0x80c] ;  /* 0x00080c000d077984 */ /* 0x000e280000000800 */
[----:B0-----:R-:W-:Y:S01]  /*0740*/  STG.E.128 desc[UR6][R10.64], R4 ;  /* 0x000000040a007986 */ /* 0x001fe2000c101d06 */
[----:B------:R-:W-:Y:S05]  /*0750*/  EXIT ;  /* 0x000000000000794d */ /* 0x000fea0003800000 */
.L_x_0:
[----:B------:R-:W-:-:S00]  /*0760*/  BRA `(.L_x_0) ;  /* 0xfffffffc00fc7947 */ /* 0x000fc0000383ffff */
[----:B------:R-:W-:-:S00]  /*0770*/  NOP ;  /* 0x0000000000007918 */ /* 0x000fc00000000000 */
        /* <DEDUP_REMOVED lines=8> */
.L_x_1:


//--------------------- .nv.shared.triton_poi_fused_convolution_relu_22 --------------------------
	.section	.nv.shared.triton_poi_fused_convolution_relu_22,"aw",@nobits
	.sectionflags	@""
	.align	16
	.zero		1024


//--------------------- .nv.constant0.triton_poi_fused_convolution_relu_22 --------------------------
	.section	.nv.constant0.triton_poi_fused_convolution_relu_22,"a",@progbits
	.sectionflags	@""
	.align	4
.nv.constant0.triton_poi_fused_convolution_relu_22:
	.zero		560
